//
// Generated by NVIDIA NVVM Compiler
//
// Compiler Build ID: CL-36424714
// Cuda compilation tools, release 13.0, V13.0.88
// Based on NVVM 20.0.0
//

.version 9.0
.target sm_100
.address_size 64

	// .globl	_Z3sumIfEvPT_S1_S1_i

.visible .entry _Z3sumIfEvPT_S1_S1_i(
	.param .u64 .ptr .align 1 _Z3sumIfEvPT_S1_S1_i_param_0,
	.param .u64 .ptr .align 1 _Z3sumIfEvPT_S1_S1_i_param_1,
	.param .u64 .ptr .align 1 _Z3sumIfEvPT_S1_S1_i_param_2,
	.param .u32 _Z3sumIfEvPT_S1_S1_i_param_3
)
{
	.reg .pred 	%p<2>;
	.reg .b32 	%r<6>;
	.reg .b32 	%f<4>;
	.reg .b64 	%rd<11>;

	ld.param.u64 	%rd1, [_Z3sumIfEvPT_S1_S1_i_param_0];
	ld.param.u64 	%rd2, [_Z3sumIfEvPT_S1_S1_i_param_1];
	ld.param.u64 	%rd3, [_Z3sumIfEvPT_S1_S1_i_param_2];
	ld.param.u32 	%r2, [_Z3sumIfEvPT_S1_S1_i_param_3];
	mov.u32 	%r3, %ctaid.x;
	mov.u32 	%r4, %ntid.x;
	mov.u32 	%r5, %tid.x;
	mad.lo.s32 	%r1, %r3, %r4, %r5;
	setp.gt.s32 	%p1, %r1, %r2;
	@%p1 bra 	$L__BB0_2;
	cvta.to.global.u64 	%rd4, %rd1;
	cvta.to.global.u64 	%rd5, %rd2;
	cvta.to.global.u64 	%rd6, %rd3;
	mul.wide.s32 	%rd7, %r1, 4;
	add.s64 	%rd8, %rd4, %rd7;
	ld.global.f32 	%f1, [%rd8];
	add.s64 	%rd9, %rd5, %rd7;
	ld.global.f32 	%f2, [%rd9];
	add.f32 	%f3, %f1, %f2;
	add.s64 	%rd10, %rd6, %rd7;
	st.global.f32 	[%rd10], %f3;
$L__BB0_2:
	ret;

}


// ===== COMPILED SASS (sm_100) =====

	.target	sm_100

	.elftype	@"ET_EXEC"


//--------------------- .note.nv.tkinfo           --------------------------
	.section	.note.nv.tkinfo,"",@"SHT_NOTE"
	.sectionflags	@"SHF_NOTE_NV_TKINFO"
	.tkinfo
        /*0018*/ 	.word	0x00000002
        /*0030*/ 	.string	""
        /*0030*/ 	.string	"ptxas"
        /*0030*/ 	.string	"Cuda compilation tools, release 13.0, V13.0.88"
        /*0030*/ 	.string	"Build cuda_13.0.r13.0/compiler.36424714_0"
        /*0030*/ 	.string	"-arch sm_100 -m 64 "



//--------------------- .note.nv.cuinfo           --------------------------
	.section	.note.nv.cuinfo,"",@"SHT_NOTE"
	.sectionflags	@"SHF_NOTE_NV_CUINFO"
        /*0018*/ 	.short	0x0002
        /*001a*/ 	.short	0x0064
        /*001c*/ 	.short	0x0082
	.zero		2


//--------------------- .nv.info                  --------------------------
	.section	.nv.info,"",@"SHT_CUDA_INFO"
	.align	4


	//----- nvinfo : EIATTR_REGCOUNT
	.align		4
        /*0000*/ 	.byte	0x04, 0x2f
        /*0002*/ 	.short	(.L_1 - .L_0)
	.align		4
.L_0:
        /*0004*/ 	.word	index@(_Z3sumIfEvPT_S1_S1_i)
        /*0008*/ 	.word	0x0000000c


	//----- nvinfo : EIATTR_FRAME_SIZE
	.align		4
.L_1:
        /*000c*/ 	.byte	0x04, 0x11
        /*000e*/ 	.short	(.L_3 - .L_2)
	.align		4
.L_2:
        /*0010*/ 	.word	index@(_Z3sumIfEvPT_S1_S1_i)
        /*0014*/ 	.word	0x00000000


	//----- nvinfo : EIATTR_MIN_STACK_SIZE
	.align		4
.L_3:
        /*0018*/ 	.byte	0x04, 0x12
        /*001a*/ 	.short	(.L_5 - .L_4)
	.align		4
.L_4:
        /*001c*/ 	.word	index@(_Z3sumIfEvPT_S1_S1_i)
        /*0020*/ 	.word	0x00000000
.L_5:


//--------------------- .nv.compat                --------------------------
	.section	.nv.compat,"",@"SHT_CUDA_COMPAT_INFO"
	.align	4
        /*0000*/ 	.byte	0x02, 0x09, 0x00, 0x00, 0x02, 0x02, 0x01, 0x00, 0x02, 0x05, 0x05, 0x00, 0x03, 0x07, 0x01, 0x01
        /*0010*/ 	.byte	0x02, 0x03, 0x00, 0x00, 0x02, 0x06, 0x01, 0x00, 0x04, 0x0b, 0x08, 0x00, 0x09, 0x00, 0x00, 0x00
        /*0020*/ 	.byte	0x00, 0x00, 0x00, 0x00


//--------------------- .nv.info._Z3sumIfEvPT_S1_S1_i --------------------------
	.section	.nv.info._Z3sumIfEvPT_S1_S1_i,"",@"SHT_CUDA_INFO"
	.sectionflags	@""
	.align	4


	//----- nvinfo : EIATTR_CUDA_API_VERSION
	.align		4
        /*0000*/ 	.byte	0x04, 0x37
        /*0002*/ 	.short	(.L_7 - .L_6)
.L_6:
        /*0004*/ 	.word	0x00000082


	//----- nvinfo : EIATTR_KPARAM_INFO
	.align		4
.L_7:
        /*0008*/ 	.byte	0x04, 0x17
        /*000a*/ 	.short	(.L_9 - .L_8)
.L_8:
        /*000c*/ 	.word	0x00000000
        /*0010*/ 	.short	0x0003
        /*0012*/ 	.short	0x0018
        /*0014*/ 	.byte	0x00, 0xf0, 0x11, 0x00


	//----- nvinfo : EIATTR_KPARAM_INFO
	.align		4
.L_9:
        /*0018*/ 	.byte	0x04, 0x17
        /*001a*/ 	.short	(.L_11 - .L_10)
.L_10:
        /*001c*/ 	.word	0x00000000
        /*0020*/ 	.short	0x0002
        /*0022*/ 	.short	0x0010
        /*0024*/ 	.byte	0x00, 0xf5, 0x21, 0x00


	//----- nvinfo : EIATTR_KPARAM_INFO
	.align		4
.L_11:
        /*0028*/ 	.byte	0x04, 0x17
        /*002a*/ 	.short	(.L_13 - .L_12)
.L_12:
        /*002c*/ 	.word	0x00000000
        /*0030*/ 	.short	0x0001
        /*0032*/ 	.short	0x0008
        /*0034*/ 	.byte	0x00, 0xf5, 0x21, 0x00


	//----- nvinfo : EIATTR_KPARAM_INFO
	.align		4
.L_13:
        /*0038*/ 	.byte	0x04, 0x17
        /*003a*/ 	.short	(.L_15 - .L_14)
.L_14:
        /*003c*/ 	.word	0x00000000
        /*0040*/ 	.short	0x0000
        /*0042*/ 	.short	0x0000
        /*0044*/ 	.byte	0x00, 0xf5, 0x21, 0x00


	//----- nvinfo : EIATTR_SPARSE_MMA_MASK
	.align		4
.L_15:
        /*0048*/ 	.byte	0x03, 0x50
        /*004a*/ 	.short	0x0000


	//----- nvinfo : EIATTR_MAXREG_COUNT
	.align		4
        /*004c*/ 	.byte	0x03, 0x1b
        /*004e*/ 	.short	0x00ff


	//----- nvinfo : EIATTR_MERCURY_ISA_VERSION
	.align		4
        /*0050*/ 	.byte	0x03, 0x5f
        /*0052*/ 	.short	0x0101


	//----- nvinfo : EIATTR_VRC_CTA_INIT_COUNT
	.align		4
        /*0054*/ 	.byte	0x02, 0x4a
	.zero		1
	.zero		1


	//----- nvinfo : EIATTR_EXIT_INSTR_OFFSETS
	.align		4
        /*0058*/ 	.byte	0x04, 0x1c
        /*005a*/ 	.short	(.L_17 - .L_16)


	//   ....[0]....
.L_16:
        /*005c*/ 	.word	0x00000070


	//   ....[1]....
        /*0060*/ 	.word	0x00000130


	//----- nvinfo : EIATTR_CBANK_PARAM_SIZE
	.align		4
.L_17:
        /*0064*/ 	.byte	0x03, 0x19
        /*0066*/ 	.short	0x001c


	//----- nvinfo : EIATTR_PARAM_CBANK
	.align		4
        /*0068*/ 	.byte	0x04, 0x0a
        /*006a*/ 	.short	(.L_19 - .L_18)
	.align		4
.L_18:
        /*006c*/ 	.word	index@(.nv.constant0._Z3sumIfEvPT_S1_S1_i)
        /*0070*/ 	.short	0x0380
        /*0072*/ 	.short	0x001c


	//----- nvinfo : EIATTR_SW_WAR
	.align		4
.L_19:
        /*0074*/ 	.byte	0x04, 0x36
        /*0076*/ 	.short	(.L_21 - .L_20)
.L_20:
        /*0078*/ 	.word	0x00000008
.L_21:


//--------------------- .nv.callgraph             --------------------------
	.section	.nv.callgraph,"",@"SHT_CUDA_CALLGRAPH"
	.align	4
	.sectionentsize	8
	.align		4
        /*0000*/ 	.word	0x00000000
	.align		4
        /*0004*/ 	.word	0xffffffff
	.align		4
        /*0008*/ 	.word	0x00000000
	.align		4
        /*000c*/ 	.word	0xfffffffe
	.align		4
        /*0010*/ 	.word	0x00000000
	.align		4
        /*0014*/ 	.word	0xfffffffd
	.align		4
        /*0018*/ 	.word	0x00000000
	.align		4
        /*001c*/ 	.word	0xfffffffc


//--------------------- .text._Z3sumIfEvPT_S1_S1_i --------------------------
	.section	.text._Z3sumIfEvPT_S1_S1_i,"ax",@progbits
	.align	128
        .global         _Z3sumIfEvPT_S1_S1_i
        .type           _Z3sumIfEvPT_S1_S1_i,@function
        .size           _Z3sumIfEvPT_S1_S1_i,(.L_x_1 - _Z3sumIfEvPT_S1_S1_i)
        .other          _Z3sumIfEvPT_S1_S1_i,@"STO_CUDA_ENTRY STV_DEFAULT"
_Z3sumIfEvPT_S1_S1_i:
.text._Z3sumIfEvPT_S1_S1_i:
[----:B------:R-:W-:Y:S01]  /*0000*/  LDC R1, c[0x0][0x37c] ;  /* 0x0000df00ff017b82 */ /* 0x000fe20000000800 */
[----:B------:R-:W0:Y:S07]  /*0010*/  S2R R0, SR_TID.X ;  /* 0x0000000000007919 */ /* 0x000e2e0000002100 */
[----:B------:R-:W0:Y:S01]  /*0020*/  S2UR UR4, SR_CTAID.X ;  /* 0x00000000000479c3 */ /* 0x000e220000002500 */
[----:B------:R-:W1:Y:S07]  /*0030*/  LDCU UR5, c[0x0][0x398] ;  /* 0x00007300ff0577ac */ /* 0x000e6e0008000800 */
[----:B------:R-:W0:Y:S02]  /*0040*/  LDC R9, c[0x0][0x360] ;  /* 0x0000d800ff097b82 */ /* 0x000e240000000800 */
[----:B0-----:R-:W-:-:S05]  /*0050*/  IMAD R9, R9, UR4, R0 ;  /* 0x0000000409097c24 */ /* 0x001fca000f8e0200 */
[----:B-1----:R-:W-:-:S13]  /*0060*/  ISETP.GT.AND P0, PT, R9, UR5, PT ;  /* 0x0000000509007c0c */ /* 0x002fda000bf04270 */
[----:B------:R-:W-:Y:S05]  /*0070*/  @P0 EXIT ;  /* 0x000000000000094d */ /* 0x000fea0003800000 */
[----:B------:R-:W0:Y:S01]  /*0080*/  LDC.64 R2, c[0x0][0x380] ;  /* 0x0000e000ff027b82 */ /* 0x000e220000000a00 */
[----:B------:R-:W1:Y:S07]  /*0090*/  LDCU.64 UR4, c[0x0][0x358] ;  /* 0x00006b00ff0477ac */ /* 0x000e6e0008000a00 */
[----:B------:R-:W2:Y:S08]  /*00a0*/  LDC.64 R4, c[0x0][0x388] ;  /* 0x0000e200ff047b82 */ /* 0x000eb00000000a00 */
[----:B------:R-:W3:Y:S01]  /*00b0*/  LDC.64 R6, c[0x0][0x390] ;  /* 0x0000e400ff067b82 */ /* 0x000ee20000000a00 */
[----:B0-----:R-:W-:-:S06]  /*00c0*/  IMAD.WIDE R2, R9, 0x4, R2 ;  /* 0x0000000409027825 */ /* 0x001fcc00078e0202 */
[----:B-1----:R-:W4:Y:S01]  /*00d0*/  LDG.E R2, desc[UR4][R2.64] ;  /* 0x0000000402027981 */ /* 0x002f22000c1e1900 */
[----:B--2---:R-:W-:-:S06]  /*00e0*/  IMAD.WIDE R4, R9, 0x4, R4 ;  /* 0x0000000409047825 */ /* 0x004fcc00078e0204 */
[----:B------:R-:W4:Y:S01]  /*00f0*/  LDG.E R5, desc[UR4][R4.64] ;  /* 0x0000000404057981 */ /* 0x000f22000c1e1900 */
[----:B---3--:R-:W-:-:S04]  /*0100*/  IMAD.WIDE R6, R9, 0x4, R6 ;  /* 0x0000000409067825 */ /* 0x008fc800078e0206 */
[----:B----4-:R-:W-:-:S05]  /*0110*/  FADD R9, R2, R5 ;  /* 0x0000000502097221 */ /* 0x010fca0000000000 */
[----:B------:R-:W-:Y:S01]  /*0120*/  STG.E desc[UR4][R6.64], R9 ;  /* 0x0000000906007986 */ /* 0x000fe2000c101904 */
[----:B------:R-:W-:Y:S05]  /*0130*/  EXIT ;  /* 0x000000000000794d */ /* 0x000fea0003800000 */
.L_x_0:
[----:B------:R-:W-:-:S00]  /*0140*/  BRA `(.L_x_0) ;  /* 0xfffffffc00fc7947 */ /* 0x000fc0000383ffff */
[----:B------:R-:W-:-:S00]  /*0150*/  NOP ;  /* 0x0000000000007918 */ /* 0x000fc00000000000 */
        /* <DEDUP_REMOVED lines=10> */
.L_x_1:


//--------------------- .nv.shared.reserved.0     --------------------------
	.section	.nv.shared.reserved.0,"aw",@nobits
	.weak		__nv_reservedSMEM_offset_0_alias
	.size		__nv_reservedSMEM_offset_0_alias, 0, 64
	.other		__nv_reservedSMEM_offset_0_alias,@"STO_CUDA_RESERVED_SHARED STV_DEFAULT"
__nv_reservedSMEM_offset_0_alias:
	.zero		0
	.zero		64


//--------------------- .nv.constant0._Z3sumIfEvPT_S1_S1_i --------------------------
	.section	.nv.constant0._Z3sumIfEvPT_S1_S1_i,"a",@progbits
	.sectionflags	@""
	.align	4
.nv.constant0._Z3sumIfEvPT_S1_S1_i:
	.zero		924


//--------------------- SYMBOLS --------------------------

	.type		.nv.reservedSmem.offset0,@object
	.size		.nv.reservedSmem.offset0,0x4
